//
// Generated by NVIDIA NVVM Compiler
//
// Compiler Build ID: CL-36424714
// Cuda compilation tools, release 13.0, V13.0.88
// Based on NVVM 20.0.0
//

.version 9.0
.target sm_100
.address_size 64

	// .globl	_Z3addiPfS_S_

.visible .entry _Z3addiPfS_S_(
	.param .u32 _Z3addiPfS_S__param_0,
	.param .u64 .ptr .align 1 _Z3addiPfS_S__param_1,
	.param .u64 .ptr .align 1 _Z3addiPfS_S__param_2,
	.param .u64 .ptr .align 1 _Z3addiPfS_S__param_3
)
{
	.reg .pred 	%p<7>;
	.reg .b32 	%r<31>;
	.reg .b32 	%f<16>;
	.reg .b64 	%rd<25>;

	ld.param.u32 	%r12, [_Z3addiPfS_S__param_0];
	ld.param.u64 	%rd4, [_Z3addiPfS_S__param_1];
	ld.param.u64 	%rd5, [_Z3addiPfS_S__param_2];
	ld.param.u64 	%rd6, [_Z3addiPfS_S__param_3];
	cvta.to.global.u64 	%rd1, %rd6;
	cvta.to.global.u64 	%rd2, %rd5;
	cvta.to.global.u64 	%rd3, %rd4;
	mov.u32 	%r13, %tid.x;
	mov.u32 	%r14, %ntid.x;
	mov.u32 	%r15, %ctaid.x;
	mad.lo.s32 	%r29, %r14, %r15, %r13;
	mov.u32 	%r16, %nctaid.x;
	mul.lo.s32 	%r2, %r14, %r16;
	setp.ge.s32 	%p1, %r29, %r12;
	@%p1 bra 	$L__BB0_7;
	add.s32 	%r17, %r29, %r2;
	max.s32 	%r18, %r12, %r17;
	setp.lt.s32 	%p2, %r17, %r12;
	selp.u32 	%r19, 1, 0, %p2;
	add.s32 	%r20, %r17, %r19;
	sub.s32 	%r21, %r18, %r20;
	div.u32 	%r22, %r21, %r2;
	add.s32 	%r3, %r22, %r19;
	and.b32  	%r23, %r3, 3;
	setp.eq.s32 	%p3, %r23, 3;
	@%p3 bra 	$L__BB0_4;
	add.s32 	%r24, %r3, 1;
	and.b32  	%r25, %r24, 3;
	neg.s32 	%r27, %r25;
$L__BB0_3:
	.pragma "nounroll";
	mul.wide.s32 	%rd7, %r29, 4;
	add.s64 	%rd8, %rd1, %rd7;
	add.s64 	%rd9, %rd2, %rd7;
	add.s64 	%rd10, %rd3, %rd7;
	ld.global.f32 	%f1, [%rd10];
	ld.global.f32 	%f2, [%rd9];
	add.f32 	%f3, %f1, %f2;
	st.global.f32 	[%rd8], %f3;
	add.s32 	%r29, %r29, %r2;
	add.s32 	%r27, %r27, 1;
	setp.ne.s32 	%p4, %r27, 0;
	@%p4 bra 	$L__BB0_3;
$L__BB0_4:
	setp.lt.u32 	%p5, %r3, 3;
	@%p5 bra 	$L__BB0_7;
	mul.wide.s32 	%rd15, %r2, 4;
	shl.b32 	%r26, %r2, 2;
$L__BB0_6:
	mul.wide.s32 	%rd11, %r29, 4;
	add.s64 	%rd12, %rd3, %rd11;
	ld.global.f32 	%f4, [%rd12];
	add.s64 	%rd13, %rd2, %rd11;
	ld.global.f32 	%f5, [%rd13];
	add.f32 	%f6, %f4, %f5;
	add.s64 	%rd14, %rd1, %rd11;
	st.global.f32 	[%rd14], %f6;
	add.s64 	%rd16, %rd12, %rd15;
	ld.global.f32 	%f7, [%rd16];
	add.s64 	%rd17, %rd13, %rd15;
	ld.global.f32 	%f8, [%rd17];
	add.f32 	%f9, %f7, %f8;
	add.s64 	%rd18, %rd14, %rd15;
	st.global.f32 	[%rd18], %f9;
	add.s64 	%rd19, %rd16, %rd15;
	ld.global.f32 	%f10, [%rd19];
	add.s64 	%rd20, %rd17, %rd15;
	ld.global.f32 	%f11, [%rd20];
	add.f32 	%f12, %f10, %f11;
	add.s64 	%rd21, %rd18, %rd15;
	st.global.f32 	[%rd21], %f12;
	add.s64 	%rd22, %rd19, %rd15;
	ld.global.f32 	%f13, [%rd22];
	add.s64 	%rd23, %rd20, %rd15;
	ld.global.f32 	%f14, [%rd23];
	add.f32 	%f15, %f13, %f14;
	add.s64 	%rd24, %rd21, %rd15;
	st.global.f32 	[%rd24], %f15;
	add.s32 	%r29, %r26, %r29;
	setp.lt.s32 	%p6, %r29, %r12;
	@%p6 bra 	$L__BB0_6;
$L__BB0_7:
	ret;

}


// ===== COMPILED SASS (sm_100) =====

	.target	sm_100

	.elftype	@"ET_EXEC"


//--------------------- .note.nv.tkinfo           --------------------------
	.section	.note.nv.tkinfo,"",@"SHT_NOTE"
	.sectionflags	@"SHF_NOTE_NV_TKINFO"
	.tkinfo
        /*0018*/ 	.word	0x00000002
        /*0030*/ 	.string	""
        /*0030*/ 	.string	"ptxas"
        /*0030*/ 	.string	"Cuda compilation tools, release 13.0, V13.0.88"
        /*0030*/ 	.string	"Build cuda_13.0.r13.0/compiler.36424714_0"
        /*0030*/ 	.string	"-arch sm_100 -m 64 "



//--------------------- .note.nv.cuinfo           --------------------------
	.section	.note.nv.cuinfo,"",@"SHT_NOTE"
	.sectionflags	@"SHF_NOTE_NV_CUINFO"
        /*0018*/ 	.short	0x0002
        /*001a*/ 	.short	0x0064
        /*001c*/ 	.short	0x0082
	.zero		2


//--------------------- .nv.info                  --------------------------
	.section	.nv.info,"",@"SHT_CUDA_INFO"
	.align	4


	//----- nvinfo : EIATTR_REGCOUNT
	.align		4
        /*0000*/ 	.byte	0x04, 0x2f
        /*0002*/ 	.short	(.L_1 - .L_0)
	.align		4
.L_0:
        /*0004*/ 	.word	index@(_Z3addiPfS_S_)
        /*0008*/ 	.word	0x0000001a


	//----- nvinfo : EIATTR_FRAME_SIZE
	.align		4
.L_1:
        /*000c*/ 	.byte	0x04, 0x11
        /*000e*/ 	.short	(.L_3 - .L_2)
	.align		4
.L_2:
        /*0010*/ 	.word	index@(_Z3addiPfS_S_)
        /*0014*/ 	.word	0x00000000


	//----- nvinfo : EIATTR_MIN_STACK_SIZE
	.align		4
.L_3:
        /*0018*/ 	.byte	0x04, 0x12
        /*001a*/ 	.short	(.L_5 - .L_4)
	.align		4
.L_4:
        /*001c*/ 	.word	index@(_Z3addiPfS_S_)
        /*0020*/ 	.word	0x00000000
.L_5:


//--------------------- .nv.compat                --------------------------
	.section	.nv.compat,"",@"SHT_CUDA_COMPAT_INFO"
	.align	4
        /*0000*/ 	.byte	0x02, 0x09, 0x00, 0x00, 0x02, 0x02, 0x01, 0x00, 0x02, 0x05, 0x05, 0x00, 0x03, 0x07, 0x01, 0x01
        /*0010*/ 	.byte	0x02, 0x03, 0x00, 0x00, 0x02, 0x06, 0x01, 0x00, 0x04, 0x0b, 0x08, 0x00, 0x09, 0x00, 0x00, 0x00
        /*0020*/ 	.byte	0x00, 0x00, 0x00, 0x00


//--------------------- .nv.info._Z3addiPfS_S_    --------------------------
	.section	.nv.info._Z3addiPfS_S_,"",@"SHT_CUDA_INFO"
	.sectionflags	@""
	.align	4


	//----- nvinfo : EIATTR_CUDA_API_VERSION
	.align		4
        /*0000*/ 	.byte	0x04, 0x37
        /*0002*/ 	.short	(.L_7 - .L_6)
.L_6:
        /*0004*/ 	.word	0x00000082


	//----- nvinfo : EIATTR_KPARAM_INFO
	.align		4
.L_7:
        /*0008*/ 	.byte	0x04, 0x17
        /*000a*/ 	.short	(.L_9 - .L_8)
.L_8:
        /*000c*/ 	.word	0x00000000
        /*0010*/ 	.short	0x0003
        /*0012*/ 	.short	0x0018
        /*0014*/ 	.byte	0x00, 0xf5, 0x21, 0x00


	//----- nvinfo : EIATTR_KPARAM_INFO
	.align		4
.L_9:
        /*0018*/ 	.byte	0x04, 0x17
        /*001a*/ 	.short	(.L_11 - .L_10)
.L_10:
        /*001c*/ 	.word	0x00000000
        /*0020*/ 	.short	0x0002
        /*0022*/ 	.short	0x0010
        /*0024*/ 	.byte	0x00, 0xf5, 0x21, 0x00


	//----- nvinfo : EIATTR_KPARAM_INFO
	.align		4
.L_11:
        /*0028*/ 	.byte	0x04, 0x17
        /*002a*/ 	.short	(.L_13 - .L_12)
.L_12:
        /*002c*/ 	.word	0x00000000
        /*0030*/ 	.short	0x0001
        /*0032*/ 	.short	0x0008
        /*0034*/ 	.byte	0x00, 0xf5, 0x21, 0x00


	//----- nvinfo : EIATTR_KPARAM_INFO
	.align		4
.L_13:
        /*0038*/ 	.byte	0x04, 0x17
        /*003a*/ 	.short	(.L_15 - .L_14)
.L_14:
        /*003c*/ 	.word	0x00000000
        /*0040*/ 	.short	0x0000
        /*0042*/ 	.short	0x0000
        /*0044*/ 	.byte	0x00, 0xf0, 0x11, 0x00


	//----- nvinfo : EIATTR_SPARSE_MMA_MASK
	.align		4
.L_15:
        /*0048*/ 	.byte	0x03, 0x50
        /*004a*/ 	.short	0x0000


	//----- nvinfo : EIATTR_MAXREG_COUNT
	.align		4
        /*004c*/ 	.byte	0x03, 0x1b
        /*004e*/ 	.short	0x00ff


	//----- nvinfo : EIATTR_MERCURY_ISA_VERSION
	.align		4
        /*0050*/ 	.byte	0x03, 0x5f
        /*0052*/ 	.short	0x0101


	//----- nvinfo : EIATTR_VRC_CTA_INIT_COUNT
	.align		4
        /*0054*/ 	.byte	0x02, 0x4a
	.zero		1
	.zero		1


	//----- nvinfo : EIATTR_EXIT_INSTR_OFFSETS
	.align		4
        /*0058*/ 	.byte	0x04, 0x1c
        /*005a*/ 	.short	(.L_17 - .L_16)


	//   ....[0]....
.L_16:
        /*005c*/ 	.word	0x00000090


	//   ....[1]....
        /*0060*/ 	.word	0x000003a0


	//   ....[2]....
        /*0064*/ 	.word	0x000005d0


	//----- nvinfo : EIATTR_CRS_STACK_SIZE
	.align		4
.L_17:
        /*0068*/ 	.byte	0x04, 0x1e
        /*006a*/ 	.short	(.L_19 - .L_18)
.L_18:
        /*006c*/ 	.word	0x00000000


	//----- nvinfo : EIATTR_CBANK_PARAM_SIZE
	.align		4
.L_19:
        /*0070*/ 	.byte	0x03, 0x19
        /*0072*/ 	.short	0x0020


	//----- nvinfo : EIATTR_PARAM_CBANK
	.align		4
        /*0074*/ 	.byte	0x04, 0x0a
        /*0076*/ 	.short	(.L_21 - .L_20)
	.align		4
.L_20:
        /*0078*/ 	.word	index@(.nv.constant0._Z3addiPfS_S_)
        /*007c*/ 	.short	0x0380
        /*007e*/ 	.short	0x0020


	//----- nvinfo : EIATTR_SW_WAR
	.align		4
.L_21:
        /*0080*/ 	.byte	0x04, 0x36
        /*0082*/ 	.short	(.L_23 - .L_22)
.L_22:
        /*0084*/ 	.word	0x00000008
.L_23:


//--------------------- .nv.callgraph             --------------------------
	.section	.nv.callgraph,"",@"SHT_CUDA_CALLGRAPH"
	.align	4
	.sectionentsize	8
	.align		4
        /*0000*/ 	.word	0x00000000
	.align		4
        /*0004*/ 	.word	0xffffffff
	.align		4
        /*0008*/ 	.word	0x00000000
	.align		4
        /*000c*/ 	.word	0xfffffffe
	.align		4
        /*0010*/ 	.word	0x00000000
	.align		4
        /*0014*/ 	.word	0xfffffffd
	.align		4
        /*0018*/ 	.word	0x00000000
	.align		4
        /*001c*/ 	.word	0xfffffffc


//--------------------- .text._Z3addiPfS_S_       --------------------------
	.section	.text._Z3addiPfS_S_,"ax",@progbits
	.align	128
        .global         _Z3addiPfS_S_
        .type           _Z3addiPfS_S_,@function
        .size           _Z3addiPfS_S_,(.L_x_5 - _Z3addiPfS_S_)
        .other          _Z3addiPfS_S_,@"STO_CUDA_ENTRY STV_DEFAULT"
_Z3addiPfS_S_:
.text._Z3addiPfS_S_:
[----:B------:R-:W-:Y:S01]  /*0000*/  LDC R1, c[0x0][0x37c] ;  /* 0x0000df00ff017b82 */ /* 0x000fe20000000800 */
[----:B------:R-:W0:Y:S01]  /*0010*/  S2R R3, SR_TID.X ;  /* 0x0000000000037919 */ /* 0x000e220000002100 */
[----:B------:R-:W0:Y:S06]  /*0020*/  LDCU UR4, c[0x0][0x360] ;  /* 0x00006c00ff0477ac */ /* 0x000e2c0008000800 */
[----:B------:R-:W1:Y:S01]  /*0030*/  LDC R2, c[0x0][0x370] ;  /* 0x0000dc00ff027b82 */ /* 0x000e620000000800 */
[----:B------:R-:W0:Y:S01]  /*0040*/  S2R R0, SR_CTAID.X ;  /* 0x0000000000007919 */ /* 0x000e220000002500 */
[----:B------:R-:W2:Y:S01]  /*0050*/  LDCU UR6, c[0x0][0x380] ;  /* 0x00007000ff0677ac */ /* 0x000ea20008000800 */
[----:B0-----:R-:W-:-:S02]  /*0060*/  IMAD R3, R0, UR4, R3 ;  /* 0x0000000400037c24 */ /* 0x001fc4000f8e0203 */
[----:B-1----:R-:W-:-:S03]  /*0070*/  IMAD R0, R2, UR4, RZ ;  /* 0x0000000402007c24 */ /* 0x002fc6000f8e02ff */
[----:B--2---:R-:W-:-:S13]  /*0080*/  ISETP.GE.AND P0, PT, R3, UR6, PT ;  /* 0x0000000603007c0c */ /* 0x004fda000bf06270 */
[----:B------:R-:W-:Y:S05]  /*0090*/  @P0 EXIT ;  /* 0x000000000000094d */ /* 0x000fea0003800000 */
[----:B------:R-:W0:Y:S01]  /*00a0*/  I2F.U32.RP R8, R0 ;  /* 0x0000000000087306 */ /* 0x000e220000209000 */
[----:B------:R-:W-:Y:S01]  /*00b0*/  IADD3 R2, PT, PT, R0, R3, RZ ;  /* 0x0000000300027210 */ /* 0x000fe20007ffe0ff */
[----:B------:R-:W1:Y:S01]  /*00c0*/  LDCU.64 UR4, c[0x0][0x358] ;  /* 0x00006b00ff0477ac */ /* 0x000e620008000a00 */
[----:B------:R-:W-:Y:S01]  /*00d0*/  IADD3 R9, PT, PT, RZ, -R0, RZ ;  /* 0x80000000ff097210 */ /* 0x000fe20007ffe0ff */
[----:B------:R-:W-:Y:S01]  /*00e0*/  BSSY.RECONVERGENT B0, `(.L_x_0) ;  /* 0x000002b000007945 */ /* 0x000fe20003800200 */
[C---:B------:R-:W-:Y:S02]  /*00f0*/  ISETP.GE.AND P0, PT, R2.reuse, UR6, PT ;  /* 0x0000000602007c0c */ /* 0x040fe4000bf06270 */
[----:B------:R-:W-:Y:S02]  /*0100*/  VIMNMX R7, PT, PT, R2, UR6, !PT ;  /* 0x0000000602077c48 */ /* 0x000fe4000ffe0100 */
[----:B------:R-:W-:Y:S02]  /*0110*/  SEL R6, RZ, 0x1, P0 ;  /* 0x00000001ff067807 */ /* 0x000fe40000000000 */
[----:B------:R-:W-:-:S02]  /*0120*/  ISETP.NE.U32.AND P2, PT, R0, RZ, PT ;  /* 0x000000ff0000720c */ /* 0x000fc40003f45070 */
[----:B------:R-:W-:Y:S01]  /*0130*/  IADD3 R7, PT, PT, R7, -R2, -R6 ;  /* 0x8000000207077210 */ /* 0x000fe20007ffe806 */
[----:B0-----:R-:W0:Y:S02]  /*0140*/  MUFU.RCP R8, R8 ;  /* 0x0000000800087308 */ /* 0x001e240000001000 */
[----:B0-----:R-:W-:-:S06]  /*0150*/  IADD3 R4, PT, PT, R8, 0xffffffe, RZ ;  /* 0x0ffffffe08047810 */ /* 0x001fcc0007ffe0ff */
[----:B------:R0:W2:Y:S02]  /*0160*/  F2I.FTZ.U32.TRUNC.NTZ R5, R4 ;  /* 0x0000000400057305 */ /* 0x0000a4000021f000 */
[----:B0-----:R-:W-:Y:S02]  /*0170*/  HFMA2 R4, -RZ, RZ, 0, 0 ;  /* 0x00000000ff047431 */ /* 0x001fe400000001ff */
[----:B--2---:R-:W-:-:S04]  /*0180*/  IMAD R9, R9, R5, RZ ;  /* 0x0000000509097224 */ /* 0x004fc800078e02ff */
[----:B------:R-:W-:-:S06]  /*0190*/  IMAD.HI.U32 R8, R5, R9, R4 ;  /* 0x0000000905087227 */ /* 0x000fcc00078e0004 */
[----:B------:R-:W-:-:S05]  /*01a0*/  IMAD.HI.U32 R5, R8, R7, RZ ;  /* 0x0000000708057227 */ /* 0x000fca00078e00ff */
[----:B------:R-:W-:-:S05]  /*01b0*/  IADD3 R2, PT, PT, -R5, RZ, RZ ;  /* 0x000000ff05027210 */ /* 0x000fca0007ffe1ff */
[----:B------:R-:W-:-:S05]  /*01c0*/  IMAD R7, R0, R2, R7 ;  /* 0x0000000200077224 */ /* 0x000fca00078e0207 */
[----:B------:R-:W-:-:S13]  /*01d0*/  ISETP.GE.U32.AND P0, PT, R7, R0, PT ;  /* 0x000000000700720c */ /* 0x000fda0003f06070 */
[----:B------:R-:W-:Y:S02]  /*01e0*/  @P0 IADD3 R7, PT, PT, -R0, R7, RZ ;  /* 0x0000000700070210 */ /* 0x000fe40007ffe1ff */
[----:B------:R-:W-:Y:S02]  /*01f0*/  @P0 IADD3 R5, PT, PT, R5, 0x1, RZ ;  /* 0x0000000105050810 */ /* 0x000fe40007ffe0ff */
[----:B------:R-:W-:-:S13]  /*0200*/  ISETP.GE.U32.AND P1, PT, R7, R0, PT ;  /* 0x000000000700720c */ /* 0x000fda0003f26070 */
[----:B------:R-:W-:Y:S02]  /*0210*/  @P1 IADD3 R5, PT, PT, R5, 0x1, RZ ;  /* 0x0000000105051810 */ /* 0x000fe40007ffe0ff */
[----:B------:R-:W-:-:S04]  /*0220*/  @!P2 LOP3.LUT R5, RZ, R0, RZ, 0x33, !PT ;  /* 0x00000000ff05a212 */ /* 0x000fc800078e33ff */
[----:B------:R-:W-:-:S04]  /*0230*/  IADD3 R2, PT, PT, R6, R5, RZ ;  /* 0x0000000506027210 */ /* 0x000fc80007ffe0ff */
[C---:B------:R-:W-:Y:S02]  /*0240*/  LOP3.LUT R4, R2.reuse, 0x3, RZ, 0xc0, !PT ;  /* 0x0000000302047812 */ /* 0x040fe400078ec0ff */
[----:B------:R-:W-:Y:S02]  /*0250*/  ISETP.GE.U32.AND P1, PT, R2, 0x3, PT ;  /* 0x000000030200780c */ /* 0x000fe40003f26070 */
[----:B------:R-:W-:-:S13]  /*0260*/  ISETP.NE.AND P0, PT, R4, 0x3, PT ;  /* 0x000000030400780c */ /* 0x000fda0003f05270 */
[----:B-1----:R-:W-:Y:S05]  /*0270*/  @!P0 BRA `(.L_x_1) ;  /* 0x0000000000448947 */ /* 0x002fea0003800000 */
[----:B------:R-:W0:Y:S01]  /*0280*/  LDC.64 R4, c[0x0][0x388] ;  /* 0x0000e200ff047b82 */ /* 0x000e220000000a00 */
[----:B------:R-:W-:-:S04]  /*0290*/  IADD3 R2, PT, PT, R2, 0x1, RZ ;  /* 0x0000000102027810 */ /* 0x000fc80007ffe0ff */
[----:B------:R-:W-:-:S03]  /*02a0*/  LOP3.LUT R2, R2, 0x3, RZ, 0xc0, !PT ;  /* 0x0000000302027812 */ /* 0x000fc600078ec0ff */
[----:B------:R-:W1:Y:S01]  /*02b0*/  LDC.64 R6, c[0x0][0x390] ;  /* 0x0000e400ff067b82 */ /* 0x000e620000000a00 */
[----:B------:R-:W-:-:S07]  /*02c0*/  IADD3 R2, PT, PT, -R2, RZ, RZ ;  /* 0x000000ff02027210 */ /* 0x000fce0007ffe1ff */
[----:B------:R-:W2:Y:S02]  /*02d0*/  LDC.64 R8, c[0x0][0x398] ;  /* 0x0000e600ff087b82 */ /* 0x000ea40000000a00 */
.L_x_2:
[----:B-1----:R-:W-:-:S04]  /*02e0*/  IMAD.WIDE R12, R3, 0x4, R6 ;  /* 0x00000004030c7825 */ /* 0x002fc800078e0206 */
[C---:B0-----:R-:W-:Y:S02]  /*02f0*/  IMAD.WIDE R14, R3.reuse, 0x4, R4 ;  /* 0x00000004030e7825 */ /* 0x041fe400078e0204 */
[----:B---3--:R-:W3:Y:S04]  /*0300*/  LDG.E R13, desc[UR4][R12.64] ;  /* 0x000000040c0d7981 */ /* 0x008ee8000c1e1900 */
[----:B------:R-:W3:Y:S01]  /*0310*/  LDG.E R14, desc[UR4][R14.64] ;  /* 0x000000040e0e7981 */ /* 0x000ee2000c1e1900 */
[----:B--2---:R-:W-:Y:S01]  /*0320*/  IMAD.WIDE R10, R3, 0x4, R8 ;  /* 0x00000004030a7825 */ /* 0x004fe200078e0208 */
[----:B------:R-:W-:Y:S02]  /*0330*/  IADD3 R2, PT, PT, R2, 0x1, RZ ;  /* 0x0000000102027810 */ /* 0x000fe40007ffe0ff */
[----:B------:R-:W-:-:S02]  /*0340*/  IADD3 R3, PT, PT, R0, R3, RZ ;  /* 0x0000000300037210 */ /* 0x000fc40007ffe0ff */
[----:B------:R-:W-:Y:S01]  /*0350*/  ISETP.NE.AND P0, PT, R2, RZ, PT ;  /* 0x000000ff0200720c */ /* 0x000fe20003f05270 */
[----:B---3--:R-:W-:-:S05]  /*0360*/  FADD R17, R14, R13 ;  /* 0x0000000d0e117221 */ /* 0x008fca0000000000 */
[----:B------:R3:W-:Y:S07]  /*0370*/  STG.E desc[UR4][R10.64], R17 ;  /* 0x000000110a007986 */ /* 0x0007ee000c101904 */
[----:B------:R-:W-:Y:S05]  /*0380*/  @P0 BRA `(.L_x_2) ;  /* 0xfffffffc00d40947 */ /* 0x000fea000383ffff */
.L_x_1:
[----:B------:R-:W-:Y:S05]  /*0390*/  BSYNC.RECONVERGENT B0 ;  /* 0x0000000000007941 */ /* 0x000fea0003800200 */
.L_x_0:
[----:B------:R-:W-:Y:S05]  /*03a0*/  @!P1 EXIT ;  /* 0x000000000000994d */ /* 0x000fea0003800000 */
.L_x_3:
[----:B------:R-:W3:Y:S08]  /*03b0*/  LDC.64 R4, c[0x0][0x388] ;  /* 0x0000e200ff047b82 */ /* 0x000ef00000000a00 */
[----:B------:R-:W0:Y:S01]  /*03c0*/  LDC.64 R6, c[0x0][0x390] ;  /* 0x0000e400ff067b82 */ /* 0x000e220000000a00 */
[----:B---3--:R-:W-:-:S07]  /*03d0*/  IMAD.WIDE R10, R3, 0x4, R4 ;  /* 0x00000004030a7825 */ /* 0x008fce00078e0204 */
[----:B------:R-:W1:Y:S01]  /*03e0*/  LDC.64 R4, c[0x0][0x398] ;  /* 0x0000e600ff047b82 */ /* 0x000e620000000a00 */
[----:B--2---:R-:W2:Y:S01]  /*03f0*/  LDG.E R2, desc[UR4][R10.64] ;  /* 0x000000040a027981 */ /* 0x004ea2000c1e1900 */
[----:B0-----:R-:W-:-:S05]  /*0400*/  IMAD.WIDE R12, R3, 0x4, R6 ;  /* 0x00000004030c7825 */ /* 0x001fca00078e0206 */
[----:B------:R-:W2:Y:S01]  /*0410*/  LDG.E R7, desc[UR4][R12.64] ;  /* 0x000000040c077981 */ /* 0x000ea2000c1e1900 */
[----:B-1----:R-:W-:-:S04]  /*0420*/  IMAD.WIDE R16, R3, 0x4, R4 ;  /* 0x0000000403107825 */ /* 0x002fc800078e0204 */
[----:B------:R-:W-:-:S04]  /*0430*/  IMAD.WIDE R4, R0, 0x4, R10 ;  /* 0x0000000400047825 */ /* 0x000fc800078e020a */
[----:B--2---:R-:W-:Y:S01]  /*0440*/  FADD R19, R2, R7 ;  /* 0x0000000702137221 */ /* 0x004fe20000000000 */
[----:B------:R-:W-:-:S04]  /*0450*/  IMAD.WIDE R6, R0, 0x4, R12 ;  /* 0x0000000400067825 */ /* 0x000fc800078e020c */
[----:B------:R0:W-:Y:S04]  /*0460*/  STG.E desc[UR4][R16.64], R19 ;  /* 0x0000001310007986 */ /* 0x0001e8000c101904 */
[----:B------:R-:W2:Y:S04]  /*0470*/  LDG.E R2, desc[UR4][R4.64] ;  /* 0x0000000404027981 */ /* 0x000ea8000c1e1900 */
[----:B------:R-:W2:Y:S01]  /*0480*/  LDG.E R15, desc[UR4][R6.64] ;  /* 0x00000004060f7981 */ /* 0x000ea2000c1e1900 */
[----:B------:R-:W-:-:S04]  /*0490*/  IMAD.WIDE R8, R0, 0x4, R16 ;  /* 0x0000000400087825 */ /* 0x000fc800078e0210 */
[----:B------:R-:W-:-:S04]  /*04a0*/  IMAD.WIDE R10, R0, 0x4, R4 ;  /* 0x00000004000a7825 */ /* 0x000fc800078e0204 */
[----:B------:R-:W-:-:S04]  /*04b0*/  IMAD.WIDE R12, R0, 0x4, R6 ;  /* 0x00000004000c7825 */ /* 0x000fc800078e0206 */
[----:B--2---:R-:W-:-:S05]  /*04c0*/  FADD R21, R2, R15 ;  /* 0x0000000f02157221 */ /* 0x004fca0000000000 */
        /* <DEDUP_REMOVED lines=8> */
[----:B------:R-:W1:Y:S04]  /*0550*/  LDG.E R4, desc[UR4][R4.64] ;  /* 0x0000000404047981 */ /* 0x000e68000c1e1900 */
[----:B------:R-:W1:Y:S01]  /*0560*/  LDG.E R7, desc[UR4][R6.64] ;  /* 0x0000000406077981 */ /* 0x000e62000c1e1900 */
[C---:B0-----:R-:W-:Y:S01]  /*0570*/  IMAD.WIDE R16, R0.reuse, 0x4, R14 ;  /* 0x0000000400107825 */ /* 0x041fe200078e020e */
[----:B------:R-:W-:-:S04]  /*0580*/  LEA R3, R0, R3, 0x2 ;  /* 0x0000000300037211 */ /* 0x000fc800078e10ff */
[----:B------:R-:W-:Y:S01]  /*0590*/  ISETP.GE.AND P0, PT, R3, UR6, PT ;  /* 0x0000000603007c0c */ /* 0x000fe2000bf06270 */
[----:B-1----:R-:W-:-:S05]  /*05a0*/  FADD R9, R4, R7 ;  /* 0x0000000704097221 */ /* 0x002fca0000000000 */
[----:B------:R2:W-:Y:S07]  /*05b0*/  STG.E desc[UR4][R16.64], R9 ;  /* 0x0000000910007986 */ /* 0x0005ee000c101904 */
[----:B------:R-:W-:Y:S05]  /*05c0*/  @!P0 BRA `(.L_x_3) ;  /* 0xfffffffc00788947 */ /* 0x000fea000383ffff */
[----:B------:R-:W-:Y:S05]  /*05d0*/  EXIT ;  /* 0x000000000000794d */ /* 0x000fea0003800000 */
.L_x_4:
[----:B------:R-:W-:-:S00]  /*05e0*/  BRA `(.L_x_4) ;  /* 0xfffffffc00fc7947 */ /* 0x000fc0000383ffff */
[----:B------:R-:W-:-:S00]  /*05f0*/  NOP ;  /* 0x0000000000007918 */ /* 0x000fc00000000000 */
        /* <DEDUP_REMOVED lines=8> */
.L_x_5:


//--------------------- .nv.shared.reserved.0     --------------------------
	.section	.nv.shared.reserved.0,"aw",@nobits
	.weak		__nv_reservedSMEM_offset_0_alias
	.size		__nv_reservedSMEM_offset_0_alias, 0, 64
	.other		__nv_reservedSMEM_offset_0_alias,@"STO_CUDA_RESERVED_SHARED STV_DEFAULT"
__nv_reservedSMEM_offset_0_alias:
	.zero		0
	.zero		64


//--------------------- .nv.constant0._Z3addiPfS_S_ --------------------------
	.section	.nv.constant0._Z3addiPfS_S_,"a",@progbits
	.sectionflags	@""
	.align	4
.nv.constant0._Z3addiPfS_S_:
	.zero		928


//--------------------- SYMBOLS --------------------------

	.type		.nv.reservedSmem.offset0,@object
	.size		.nv.reservedSmem.offset0,0x4
